	.headerflags	@"EF_CUDA_TEXMODE_UNIFIED EF_CUDA_64BIT_ADDRESS EF_CUDA_ACCELERATORS EF_CUDA_SM90 EF_CUDA_VIRTUAL_SM(EF_CUDA_SM90)"
	.elftype	@"ET_EXEC"


//--------------------- .nv.info                  --------------------------
	.section	.nv.info,"",@"SHT_CUDA_INFO"
	.align	4


	//----- nvinfo : EIATTR_REGCOUNT
	.align		4
        /*0000*/ 	.byte	0x04, 0x2f
        /*0002*/ 	.short	(.L_3 - .L_2)
	.align		4
.L_2:
        /*0004*/ 	.word	index@(triton_poi_fused__native_batch_norm_legit_no_training_relu_8)
        /*0008*/ 	.word	0x00000013


	//----- nvinfo : EIATTR_MIN_STACK_SIZE
	.align		4
.L_3:
        /*000c*/ 	.byte	0x04, 0x12
        /*000e*/ 	.short	(.L_5 - .L_4)
	.align		4
.L_4:
        /*0010*/ 	.word	index@(triton_poi_fused__native_batch_norm_legit_no_training_relu_8)
        /*0014*/ 	.word	0x00000000


	//----- nvinfo : EIATTR_FRAME_SIZE
	.align		4
.L_5:
        /*0018*/ 	.byte	0x04, 0x11
        /*001a*/ 	.short	(.L_7 - .L_6)
	.align		4
.L_6:
        /*001c*/ 	.word	index@(triton_poi_fused__native_batch_norm_legit_no_training_relu_8)
        /*0020*/ 	.word	0x00000000


	//----- nvinfo : EIATTR_MIN_STACK_SIZE
	.align		4
.L_7:
        /*0024*/ 	.byte	0x04, 0x12
        /*0026*/ 	.short	(.L_9 - .L_8)
	.align		4
.L_8:
        /*0028*/ 	.word	index@(triton_poi_fused__native_batch_norm_legit_no_training_relu_8)
        /*002c*/ 	.word	0x00000000
.L_9:


//--------------------- .nv.info.triton_poi_fused__native_batch_norm_legit_no_training_relu_8 --------------------------
	.section	.nv.info.triton_poi_fused__native_batch_norm_legit_no_training_relu_8,"",@"SHT_CUDA_INFO"
	.sectionflags	@""
	.align	4


	//----- nvinfo : EIATTR_CUDA_API_VERSION
	.align		4
        /*0000*/ 	.byte	0x04, 0x37
        /*0002*/ 	.short	(.L_11 - .L_10)
.L_10:
        /*0004*/ 	.word	0x0000007c


	//----- nvinfo : EIATTR_KPARAM_INFO
	.align		4
.L_11:
        /*0008*/ 	.byte	0x04, 0x17
        /*000a*/ 	.short	(.L_13 - .L_12)
.L_12:
        /*000c*/ 	.word	0x00000000
        /*0010*/ 	.short	0x0006
        /*0012*/ 	.short	0x0030
        /*0014*/ 	.byte	0x00, 0xf0, 0x11, 0x00


	//----- nvinfo : EIATTR_KPARAM_INFO
	.align		4
.L_13:
        /*0018*/ 	.byte	0x04, 0x17
        /*001a*/ 	.short	(.L_15 - .L_14)
.L_14:
        /*001c*/ 	.word	0x00000000
        /*0020*/ 	.short	0x0005
        /*0022*/ 	.short	0x0028
        /*0024*/ 	.byte	0x00, 0xf4, 0x21, 0x00


	//----- nvinfo : EIATTR_KPARAM_INFO
	.align		4
.L_15:
        /*0028*/ 	.byte	0x04, 0x17
        /*002a*/ 	.short	(.L_17 - .L_16)
.L_16:
        /*002c*/ 	.word	0x00000000
        /*0030*/ 	.short	0x0004
        /*0032*/ 	.short	0x0020
        /*0034*/ 	.byte	0x00, 0xf4, 0x21, 0x00


	//----- nvinfo : EIATTR_KPARAM_INFO
	.align		4
.L_17:
        /*0038*/ 	.byte	0x04, 0x17
        /*003a*/ 	.short	(.L_19 - .L_18)
.L_18:
        /*003c*/ 	.word	0x00000000
        /*0040*/ 	.short	0x0003
        /*0042*/ 	.short	0x0018
        /*0044*/ 	.byte	0x00, 0xf4, 0x21, 0x00


	//----- nvinfo : EIATTR_KPARAM_INFO
	.align		4
.L_19:
        /*0048*/ 	.byte	0x04, 0x17
        /*004a*/ 	.short	(.L_21 - .L_20)
.L_20:
        /*004c*/ 	.word	0x00000000
        /*0050*/ 	.short	0x0002
        /*0052*/ 	.short	0x0010
        /*0054*/ 	.byte	0x00, 0xf4, 0x21, 0x00


	//----- nvinfo : EIATTR_KPARAM_INFO
	.align		4
.L_21:
        /*0058*/ 	.byte	0x04, 0x17
        /*005a*/ 	.short	(.L_23 - .L_22)
.L_22:
        /*005c*/ 	.word	0x00000000
        /*0060*/ 	.short	0x0001
        /*0062*/ 	.short	0x0008
        /*0064*/ 	.byte	0x00, 0xf4, 0x21, 0x00


	//----- nvinfo : EIATTR_KPARAM_INFO
	.align		4
.L_23:
        /*0068*/ 	.byte	0x04, 0x17
        /*006a*/ 	.short	(.L_25 - .L_24)
.L_24:
        /*006c*/ 	.word	0x00000000
        /*0070*/ 	.short	0x0000
        /*0072*/ 	.short	0x0000
        /*0074*/ 	.byte	0x00, 0xf4, 0x21, 0x00


	//----- nvinfo : EIATTR_SPARSE_MMA_MASK
	.align		4
.L_25:
        /*0078*/ 	.byte	0x03, 0x50
        /*007a*/ 	.short	0x0000


	//----- nvinfo : EIATTR_MAXREG_COUNT
	.align		4
        /*007c*/ 	.byte	0x03, 0x1b
        /*007e*/ 	.short	0x00ff


	//----- nvinfo : EIATTR_EXIT_INSTR_OFFSETS
	.align		4
        /*0080*/ 	.byte	0x04, 0x1c
        /*0082*/ 	.short	(.L_27 - .L_26)


	//   ....[0]....
.L_26:
        /*0084*/ 	.word	0x00000400


	//----- nvinfo : EIATTR_REQNTID
	.align		4
.L_27:
        /*0088*/ 	.byte	0x04, 0x10
        /*008a*/ 	.short	(.L_29 - .L_28)
.L_28:
        /*008c*/ 	.word	0x00000080
        /*0090*/ 	.word	0x00000001
        /*0094*/ 	.word	0x00000001


	//----- nvinfo : EIATTR_CBANK_PARAM_SIZE
	.align		4
.L_29:
        /*0098*/ 	.byte	0x03, 0x19
        /*009a*/ 	.short	0x0034


	//----- nvinfo : EIATTR_PARAM_CBANK
	.align		4
        /*009c*/ 	.byte	0x04, 0x0a
        /*009e*/ 	.short	(.L_31 - .L_30)
	.align		4
.L_30:
        /*00a0*/ 	.word	index@(.nv.constant0.triton_poi_fused__native_batch_norm_legit_no_training_relu_8)
        /*00a4*/ 	.short	0x0210
        /*00a6*/ 	.short	0x0034


	//----- nvinfo : EIATTR_SW_WAR
	.align		4
.L_31:
        /*00a8*/ 	.byte	0x04, 0x36
        /*00aa*/ 	.short	(.L_33 - .L_32)
.L_32:
        /*00ac*/ 	.word	0x00000008
.L_33:


//--------------------- .nv.callgraph             --------------------------
	.section	.nv.callgraph,"",@"SHT_CUDA_CALLGRAPH"
	.align	4
	.sectionentsize	8
	.align		4
        /*0000*/ 	.word	0x00000000
	.align		4
        /*0004*/ 	.word	0xffffffff
	.align		4
        /*0008*/ 	.word	0x00000000
	.align		4
        /*000c*/ 	.word	0xfffffffe
	.align		4
        /*0010*/ 	.word	0x00000000
	.align		4
        /*0014*/ 	.word	0xfffffffd
	.align		4
        /*0018*/ 	.word	0x00000000
	.align		4
        /*001c*/ 	.word	0xfffffffc


//--------------------- .nv.constant4             --------------------------
	.section	.nv.constant4,"a",@progbits
	.align	8
	.align		8
.nv.constant4:
        /*0000*/ 	.dword	_$_str
	.align		8
        /*0008*/ 	.dword	_$_str_$_2


//--------------------- .text.triton_poi_fused__native_batch_norm_legit_no_training_relu_8 --------------------------
	.section	.text.triton_poi_fused__native_batch_norm_legit_no_training_relu_8,"ax",@progbits
	.align	128
        .global         triton_poi_fused__native_batch_norm_legit_no_training_relu_8
        .type           triton_poi_fused__native_batch_norm_legit_no_training_relu_8,@function
        .size           triton_poi_fused__native_batch_norm_legit_no_training_relu_8,(.L_x_1 - triton_poi_fused__native_batch_norm_legit_no_training_relu_8)
        .other          triton_poi_fused__native_batch_norm_legit_no_training_relu_8,@"STO_CUDA_ENTRY STV_DEFAULT"
triton_poi_fused__native_batch_norm_legit_no_training_relu_8:
.text.triton_poi_fused__native_batch_norm_legit_no_training_relu_8:
[----:B------:R-:W-:Y:S01]  /*0000*/  LDC R1, c[0x0][0x28] ;  /* 0x00000a00ff017b82 */ /* 0x000fe20000000800 */
[----:B------:R-:W1:Y:S07]  /*0010*/  S2R R0, SR_TID.X ;  /* 0x0000000000007919 */ /* 0x000e6e0000002100 */
[----:B------:R-:W2:Y:S01]  /*0020*/  LDC.64 R10, c[0x0][0x220] ;  /* 0x00008800ff0a7b82 */ /* 0x000ea20000000a00 */
[----:B------:R-:W-:Y:S01]  /*0030*/  ULDC.64 UR4, c[0x0][0x208] ;  /* 0x0000820000047ab9 */ /* 0x000fe20000000a00 */
[----:B------:R-:W3:Y:S06]  /*0040*/  S2R R5, SR_CTAID.X ;  /* 0x0000000000057919 */ /* 0x000eec0000002500 */
[----:B------:R-:W4:Y:S08]  /*0050*/  LDC.64 R8, c[0x0][0x218] ;  /* 0x00008600ff087b82 */ /* 0x000f300000000a00 */
[----:B------:R-:W5:Y:S08]  /*0060*/  LDC.64 R14, c[0x0][0x230] ;  /* 0x00008c00ff0e7b82 */ /* 0x000f700000000a00 */
[----:B------:R-:W4:Y:S01]  /*0070*/  LDC.64 R12, c[0x0][0x228] ;  /* 0x00008a00ff0c7b82 */ /* 0x000f220000000a00 */
[----:B-1----:R-:W-:-:S02]  /*0080*/  SHF.L.U32 R0, R0, 0x2, RZ ;  /* 0x0000000200007819 */ /* 0x002fc400000006ff */
[----:B---3--:R-:W-:Y:S02]  /*0090*/  SHF.R.S32.HI R3, RZ, 0x16, R5 ;  /* 0x00000016ff037819 */ /* 0x008fe40000011405 */
[----:B------:R-:W-:Y:S02]  /*00a0*/  LOP3.LUT R0, R0, 0x1fc, RZ, 0xc0, !PT ;  /* 0x000001fc00007812 */ /* 0x000fe400078ec0ff */
[----:B------:R-:W-:Y:S02]  /*00b0*/  SGXT R3, R3, 0x1 ;  /* 0x000000010303781a */ /* 0x000fe40000000200 */
[----:B------:R-:W-:Y:S02]  /*00c0*/  LEA R0, R5, R0, 0x9 ;  /* 0x0000000005007211 */ /* 0x000fe400078e48ff */
[----:B------:R-:W1:Y:S02]  /*00d0*/  LDC.64 R4, c[0x0][0x210] ;  /* 0x00008400ff047b82 */ /* 0x000e640000000a00 */
[----:B------:R-:W-:-:S04]  /*00e0*/  LEA.HI R3, R3, R0, RZ, 0x4 ;  /* 0x0000000003037211 */ /* 0x000fc800078f20ff */
[--C-:B------:R-:W-:Y:S02]  /*00f0*/  SHF.R.S32.HI R2, RZ, 0x4, R3.reuse ;  /* 0x00000004ff027819 */ /* 0x100fe40000011403 */
[----:B------:R-:W-:-:S04]  /*0100*/  SHF.R.S32.HI R3, RZ, 0x1f, R3 ;  /* 0x0000001fff037819 */ /* 0x000fc80000011403 */
[----:B------:R-:W-:-:S04]  /*0110*/  LEA.HI R3, R3, R2, RZ, 0xa ;  /* 0x0000000203037211 */ /* 0x000fc800078f50ff */
[----:B------:R-:W-:-:S04]  /*0120*/  LOP3.LUT R3, R3, 0xfffffc00, RZ, 0xc0, !PT ;  /* 0xfffffc0003037812 */ /* 0x000fc800078ec0ff */
[----:B------:R-:W-:-:S05]  /*0130*/  IADD3 R3, R2, -R3, RZ ;  /* 0x8000000302037210 */ /* 0x000fca0007ffe0ff */
[----:B--2---:R-:W-:-:S06]  /*0140*/  IMAD.WIDE R10, R3, 0x4, R10 ;  /* 0x00000004030a7825 */ /* 0x004fcc00078e020a */
[----:B------:R-:W2:Y:S01]  /*0150*/  LDG.E.EL R10, desc[UR4][R10.64] ;  /* 0x000000040a0a7981 */ /* 0x000ea2000c2e1900 */
[----:B-1----:R-:W-:-:S04]  /*0160*/  IMAD.WIDE R4, R0, 0x4, R4 ;  /* 0x0000000400047825 */ /* 0x002fc800078e0204 */
[C---:B----4-:R-:W-:Y:S02]  /*0170*/  IMAD.WIDE R8, R3.reuse, 0x4, R8 ;  /* 0x0000000403087825 */ /* 0x050fe400078e0208 */
[----:B------:R-:W3:Y:S02]  /*0180*/  LDG.E.128 R4, desc[UR4][R4.64] ;  /* 0x0000000404047981 */ /* 0x000ee4000c1e1d00 */
[C---:B-----5:R-:W-:Y:S02]  /*0190*/  IMAD.WIDE R14, R3.reuse, 0x4, R14 ;  /* 0x00000004030e7825 */ /* 0x060fe400078e020e */
[----:B------:R1:W3:Y:S02]  /*01a0*/  LDG.E.EL R2, desc[UR4][R8.64] ;  /* 0x0000000408027981 */ /* 0x0002e4000c2e1900 */
[----:B0-----:R-:W-:Y:S02]  /*01b0*/  IMAD.WIDE R12, R3, 0x4, R12 ;  /* 0x00000004030c7825 */ /* 0x001fe400078e020c */
[----:B------:R-:W4:Y:S04]  /*01c0*/  LDG.E.EL R14, desc[UR4][R14.64] ;  /* 0x000000040e0e7981 */ /* 0x000f28000c2e1900 */
[----:B------:R0:W4:Y:S01]  /*01d0*/  LDG.E.EL R3, desc[UR4][R12.64] ;  /* 0x000000040c037981 */ /* 0x000122000c2e1900 */
[----:B------:R-:W-:Y:S01]  /*01e0*/  HFMA2.MMA R16, -RZ, RZ, 1.625, 0 ;  /* 0x3e800000ff107435 */ /* 0x000fe200000001ff */
[----:B-1----:R-:W1:Y:S02]  /*01f0*/  LDC.64 R8, c[0x0][0x238] ;  /* 0x00008e00ff087b82 */ /* 0x002e640000000a00 */
[----:B-1----:R-:W-:-:S04]  /*0200*/  IMAD.WIDE R8, R0, 0x4, R8 ;  /* 0x0000000400087825 */ /* 0x002fc800078e0208 */
[----:B--2---:R-:W-:-:S04]  /*0210*/  FADD R10, R10, 9.9999997473787516356e-06 ;  /* 0x3727c5ac0a0a7421 */ /* 0x004fc80000000000 */
[----:B------:R-:W1:Y:S02]  /*0220*/  MUFU.SQRT R11, R10 ;  /* 0x0000000a000b7308 */ /* 0x000e640000002000 */
[C---:B-1----:R-:W-:Y:S02]  /*0230*/  FSETP.GT.AND P0, PT, R11.reuse, 8.50705917302346158658e+37, PT ;  /* 0x7e8000000b00780b */ /* 0x042fe40003f04000 */
[----:B------:R-:W-:-:S11]  /*0240*/  FSETP.GEU.AND P1, PT, R11, 1.175494350822287508e-38, PT ;  /* 0x008000000b00780b */ /* 0x000fd60003f2e000 */
[----:B------:R-:W-:-:S04]  /*0250*/  @P0 FMUL R11, R11, 0.25 ;  /* 0x3e8000000b0b0820 */ /* 0x000fc80000400000 */
[----:B------:R-:W-:-:S06]  /*0260*/  @!P1 FMUL R11, R11, 16777216 ;  /* 0x4b8000000b0b9820 */ /* 0x000fcc0000400000 */
[----:B------:R-:W1:Y:S01]  /*0270*/  MUFU.RCP R11, R11 ;  /* 0x0000000b000b7308 */ /* 0x000e620000001000 */
[----:B0-----:R-:W-:Y:S01]  /*0280*/  FSEL R12, R16, 1, P0 ;  /* 0x3f800000100c7808 */ /* 0x001fe20000000000 */
[----:B---3--:R-:W-:-:S04]  /*0290*/  FADD R13, R4, -R2 ;  /* 0x80000002040d7221 */ /* 0x008fc80000000000 */
[----:B------:R-:W-:Y:S01]  /*02a0*/  @!P1 FMUL R12, R12, 16777216 ;  /* 0x4b8000000c0c9820 */ /* 0x000fe20000400000 */
[--C-:B------:R-:W-:Y:S01]  /*02b0*/  FADD R5, R5, -R2.reuse ;  /* 0x8000000205057221 */ /* 0x100fe20000000000 */
[--C-:B------:R-:W-:Y:S01]  /*02c0*/  FADD R15, R6, -R2.reuse ;  /* 0x80000002060f7221 */ /* 0x100fe20000000000 */
[----:B------:R-:W-:Y:S01]  /*02d0*/  FADD R7, R7, -R2 ;  /* 0x8000000207077221 */ /* 0x000fe20000000000 */
[----:B-1----:R-:W-:-:S04]  /*02e0*/  FMUL R12, R11, R12 ;  /* 0x0000000c0b0c7220 */ /* 0x002fc80000400000 */
[C---:B------:R-:W-:Y:S01]  /*02f0*/  FMUL R13, R12.reuse, R13 ;  /* 0x0000000d0c0d7220 */ /* 0x040fe20000400000 */
[C---:B------:R-:W-:Y:S01]  /*0300*/  FMUL R5, R12.reuse, R5 ;  /* 0x000000050c057220 */ /* 0x040fe20000400000 */
[C---:B------:R-:W-:Y:S01]  /*0310*/  FMUL R15, R12.reuse, R15 ;  /* 0x0000000f0c0f7220 */ /* 0x040fe20000400000 */
[----:B------:R-:W-:Y:S01]  /*0320*/  FMUL R7, R12, R7 ;  /* 0x000000070c077220 */ /* 0x000fe20000400000 */
[C-C-:B----4-:R-:W-:Y:S01]  /*0330*/  FFMA R13, R3.reuse, R13, R14.reuse ;  /* 0x0000000d030d7223 */ /* 0x150fe2000000000e */
[C-C-:B------:R-:W-:Y:S01]  /*0340*/  FFMA R5, R3.reuse, R5, R14.reuse ;  /* 0x0000000503057223 */ /* 0x140fe2000000000e */
[C-C-:B------:R-:W-:Y:S01]  /*0350*/  FFMA R15, R3.reuse, R15, R14.reuse ;  /* 0x0000000f030f7223 */ /* 0x140fe2000000000e */
[----:B------:R-:W-:Y:S02]  /*0360*/  FFMA R7, R3, R7, R14 ;  /* 0x0000000703077223 */ /* 0x000fe4000000000e */
[----:B------:R-:W-:Y:S02]  /*0370*/  FSETP.GEU.AND P3, PT, R13, RZ, PT ;  /* 0x000000ff0d00720b */ /* 0x000fe40003f6e000 */
[----:B------:R-:W-:-:S02]  /*0380*/  FSETP.GEU.AND P2, PT, R5, RZ, PT ;  /* 0x000000ff0500720b */ /* 0x000fc40003f4e000 */
[----:B------:R-:W-:Y:S02]  /*0390*/  FSETP.GEU.AND P1, PT, R15, RZ, PT ;  /* 0x000000ff0f00720b */ /* 0x000fe40003f2e000 */
[----:B------:R-:W-:Y:S02]  /*03a0*/  FSETP.GEU.AND P0, PT, R7, RZ, PT ;  /* 0x000000ff0700720b */ /* 0x000fe40003f0e000 */
[----:B------:R-:W-:Y:S02]  /*03b0*/  SEL R4, R13, RZ, P3 ;  /* 0x000000ff0d047207 */ /* 0x000fe40001800000 */
[----:B------:R-:W-:Y:S02]  /*03c0*/  SEL R5, R5, RZ, P2 ;  /* 0x000000ff05057207 */ /* 0x000fe40001000000 */
[----:B------:R-:W-:Y:S02]  /*03d0*/  SEL R6, R15, RZ, P1 ;  /* 0x000000ff0f067207 */ /* 0x000fe40000800000 */
[----:B------:R-:W-:-:S05]  /*03e0*/  SEL R7, R7, RZ, P0 ;  /* 0x000000ff07077207 */ /* 0x000fca0000000000 */
[----:B------:R-:W-:Y:S01]  /*03f0*/  STG.E.128 desc[UR4][R8.64], R4 ;  /* 0x0000000408007986 */ /* 0x000fe2000c101d04 */
[----:B------:R-:W-:Y:S05]  /*0400*/  EXIT ;  /* 0x000000000000794d */ /* 0x000fea0003800000 */
.L_x_0:
[----:B------:R-:W-:-:S00]  /*0410*/  BRA `(.L_x_0) ;  /* 0xfffffffc00fc7947 */ /* 0x000fc0000383ffff */
[----:B------:R-:W-:-:S00]  /*0420*/  NOP ;  /* 0x0000000000007918 */ /* 0x000fc00000000000 */
        /* <DEDUP_REMOVED lines=13> */
.L_x_1:


//--------------------- .nv.global.init           --------------------------
	.section	.nv.global.init,"aw",@progbits
.nv.global.init:
	.type		_$_str,@object
	.size		_$_str,(_$_str_$_2 - _$_str)
_$_str:
        /*0000*/ 	.byte	0x5f, 0x5f, 0x43, 0x55, 0x44, 0x41, 0x5f, 0x46, 0x54, 0x5a, 0x00
	.type		_$_str_$_2,@object
	.size		_$_str_$_2,(.L_1 - _$_str_$_2)
_$_str_$_2:
        /*000b*/ 	.byte	0x5f, 0x5f, 0x43, 0x55, 0x44, 0x41, 0x5f, 0x50, 0x52, 0x45, 0x43, 0x5f, 0x53, 0x51, 0x52, 0x54
        /*001b*/ 	.byte	0x00
.L_1:


//--------------------- .nv.constant0.triton_poi_fused__native_batch_norm_legit_no_training_relu_8 --------------------------
	.section	.nv.constant0.triton_poi_fused__native_batch_norm_legit_no_training_relu_8,"a",@progbits
	.sectionflags	@""
	.align	4
.nv.constant0.triton_poi_fused__native_batch_norm_legit_no_training_relu_8:
	.zero		580
